//
// Generated by NVIDIA NVVM Compiler
//
// Compiler Build ID: CL-36424714
// Cuda compilation tools, release 13.0, V13.0.88
// Based on NVVM 20.0.0
//

.version 9.0
.target sm_100
.address_size 64

	// .globl	_Z6kernelyP6uchar4ii

.visible .entry _Z6kernelyP6uchar4ii(
	.param .u64 _Z6kernelyP6uchar4ii_param_0,
	.param .u64 .ptr .align 1 _Z6kernelyP6uchar4ii_param_1,
	.param .u32 _Z6kernelyP6uchar4ii_param_2,
	.param .u32 _Z6kernelyP6uchar4ii_param_3
)
{
	.reg .pred 	%p<7>;
	.reg .b16 	%rs<49>;
	.reg .b32 	%r<85>;
	.reg .b32 	%f<72>;
	.reg .b64 	%rd<6>;

	ld.param.u64 	%rd2, [_Z6kernelyP6uchar4ii_param_0];
	ld.param.u64 	%rd3, [_Z6kernelyP6uchar4ii_param_1];
	ld.param.u32 	%r12, [_Z6kernelyP6uchar4ii_param_2];
	ld.param.u32 	%r13, [_Z6kernelyP6uchar4ii_param_3];
	mov.u32 	%r1, %ntid.x;
	mov.u32 	%r14, %ctaid.x;
	mov.u32 	%r15, %tid.x;
	mad.lo.s32 	%r2, %r1, %r14, %r15;
	mov.u32 	%r3, %ntid.y;
	mov.u32 	%r16, %ctaid.y;
	mov.u32 	%r17, %tid.y;
	mad.lo.s32 	%r83, %r3, %r16, %r17;
	setp.ge.s32 	%p1, %r83, %r13;
	@%p1 bra 	$L__BB0_6;
	mov.u32 	%r18, %nctaid.y;
	mul.lo.s32 	%r5, %r3, %r18;
	mov.u32 	%r19, %nctaid.x;
	mul.lo.s32 	%r6, %r1, %r19;
	cvta.to.global.u64 	%rd1, %rd3;
$L__BB0_2:
	setp.ge.s32 	%p2, %r2, %r12;
	@%p2 bra 	$L__BB0_5;
	mul.lo.s32 	%r8, %r83, %r12;
	add.s32 	%r20, %r83, 2;
	min.s32 	%r21, %r20, %r13;
	max.s32 	%r22, %r21, 1;
	add.s32 	%r23, %r22, -1;
	cvt.rn.f32.u32 	%f1, %r23;
	min.s32 	%r24, %r83, %r13;
	max.s32 	%r25, %r24, 1;
	add.s32 	%r26, %r25, -1;
	cvt.rn.f32.u32 	%f2, %r26;
	add.s32 	%r27, %r83, 1;
	min.s32 	%r28, %r27, %r13;
	max.s32 	%r29, %r28, 1;
	add.s32 	%r30, %r29, -1;
	cvt.rn.f32.u32 	%f3, %r30;
	mov.u32 	%r84, %r2;
$L__BB0_4:
	min.s32 	%r31, %r84, %r12;
	max.s32 	%r32, %r31, 1;
	add.s32 	%r33, %r32, -1;
	cvt.rn.f32.u32 	%f4, %r33;
	tex.2d.v4.u32.f32 	{%r34, %r35, %r36, %r37}, [%rd2, {%f4, %f2}];
	cvt.u16.u32 	%rs1, %r34;
	and.b16  	%rs2, %rs1, 255;
	cvt.u16.u32 	%rs3, %r35;
	and.b16  	%rs4, %rs3, 255;
	cvt.u16.u32 	%rs5, %r36;
	and.b16  	%rs6, %rs5, 255;
	cvt.rn.f32.u16 	%f5, %rs2;
	cvt.rn.f32.u16 	%f6, %rs4;
	mul.f32 	%f7, %f6, 0f3F1645A2;
	fma.rn.f32 	%f8, %f5, 0f3E991687, %f7;
	cvt.rn.f32.u16 	%f9, %rs6;
	fma.rn.f32 	%f10, %f9, 0f3DE978D5, %f8;
	add.s32 	%r38, %r84, 1;
	min.s32 	%r39, %r38, %r12;
	max.s32 	%r40, %r39, 1;
	add.s32 	%r41, %r40, -1;
	cvt.rn.f32.u32 	%f11, %r41;
	tex.2d.v4.u32.f32 	{%r42, %r43, %r44, %r45}, [%rd2, {%f11, %f2}];
	cvt.u16.u32 	%rs7, %r42;
	and.b16  	%rs8, %rs7, 255;
	cvt.u16.u32 	%rs9, %r43;
	and.b16  	%rs10, %rs9, 255;
	cvt.u16.u32 	%rs11, %r44;
	and.b16  	%rs12, %rs11, 255;
	cvt.rn.f32.u16 	%f12, %rs8;
	cvt.rn.f32.u16 	%f13, %rs10;
	mul.f32 	%f14, %f13, 0f3F1645A2;
	fma.rn.f32 	%f15, %f12, 0f3E991687, %f14;
	cvt.rn.f32.u16 	%f16, %rs12;
	fma.rn.f32 	%f17, %f16, 0f3DE978D5, %f15;
	add.s32 	%r46, %r84, 2;
	min.s32 	%r47, %r46, %r12;
	max.s32 	%r48, %r47, 1;
	add.s32 	%r49, %r48, -1;
	cvt.rn.f32.u32 	%f18, %r49;
	tex.2d.v4.u32.f32 	{%r50, %r51, %r52, %r53}, [%rd2, {%f18, %f2}];
	cvt.u16.u32 	%rs13, %r50;
	and.b16  	%rs14, %rs13, 255;
	cvt.u16.u32 	%rs15, %r51;
	and.b16  	%rs16, %rs15, 255;
	cvt.u16.u32 	%rs17, %r52;
	and.b16  	%rs18, %rs17, 255;
	cvt.rn.f32.u16 	%f19, %rs14;
	cvt.rn.f32.u16 	%f20, %rs16;
	mul.f32 	%f21, %f20, 0f3F1645A2;
	fma.rn.f32 	%f22, %f19, 0f3E991687, %f21;
	cvt.rn.f32.u16 	%f23, %rs18;
	fma.rn.f32 	%f24, %f23, 0f3DE978D5, %f22;
	tex.2d.v4.u32.f32 	{%r54, %r55, %r56, %r57}, [%rd2, {%f4, %f3}];
	cvt.u16.u32 	%rs19, %r54;
	and.b16  	%rs20, %rs19, 255;
	cvt.u16.u32 	%rs21, %r55;
	and.b16  	%rs22, %rs21, 255;
	cvt.u16.u32 	%rs23, %r56;
	and.b16  	%rs24, %rs23, 255;
	cvt.rn.f32.u16 	%f25, %rs20;
	cvt.rn.f32.u16 	%f26, %rs22;
	mul.f32 	%f27, %f26, 0f3F1645A2;
	fma.rn.f32 	%f28, %f25, 0f3E991687, %f27;
	cvt.rn.f32.u16 	%f29, %rs24;
	fma.rn.f32 	%f30, %f29, 0f3DE978D5, %f28;
	tex.2d.v4.u32.f32 	{%r58, %r59, %r60, %r61}, [%rd2, {%f11, %f3}];
	tex.2d.v4.u32.f32 	{%r62, %r63, %r64, %r65}, [%rd2, {%f18, %f3}];
	cvt.u16.u32 	%rs25, %r62;
	and.b16  	%rs26, %rs25, 255;
	cvt.u16.u32 	%rs27, %r63;
	and.b16  	%rs28, %rs27, 255;
	cvt.u16.u32 	%rs29, %r64;
	and.b16  	%rs30, %rs29, 255;
	cvt.rn.f32.u16 	%f31, %rs26;
	cvt.rn.f32.u16 	%f32, %rs28;
	mul.f32 	%f33, %f32, 0f3F1645A2;
	fma.rn.f32 	%f34, %f31, 0f3E991687, %f33;
	cvt.rn.f32.u16 	%f35, %rs30;
	fma.rn.f32 	%f36, %f35, 0f3DE978D5, %f34;
	tex.2d.v4.u32.f32 	{%r66, %r67, %r68, %r69}, [%rd2, {%f4, %f1}];
	cvt.u16.u32 	%rs31, %r66;
	and.b16  	%rs32, %rs31, 255;
	cvt.u16.u32 	%rs33, %r67;
	and.b16  	%rs34, %rs33, 255;
	cvt.u16.u32 	%rs35, %r68;
	and.b16  	%rs36, %rs35, 255;
	cvt.rn.f32.u16 	%f37, %rs32;
	cvt.rn.f32.u16 	%f38, %rs34;
	mul.f32 	%f39, %f38, 0f3F1645A2;
	fma.rn.f32 	%f40, %f37, 0f3E991687, %f39;
	cvt.rn.f32.u16 	%f41, %rs36;
	fma.rn.f32 	%f42, %f41, 0f3DE978D5, %f40;
	tex.2d.v4.u32.f32 	{%r70, %r71, %r72, %r73}, [%rd2, {%f11, %f1}];
	cvt.u16.u32 	%rs37, %r70;
	and.b16  	%rs38, %rs37, 255;
	cvt.u16.u32 	%rs39, %r71;
	and.b16  	%rs40, %rs39, 255;
	cvt.u16.u32 	%rs41, %r72;
	and.b16  	%rs42, %rs41, 255;
	cvt.rn.f32.u16 	%f43, %rs38;
	cvt.rn.f32.u16 	%f44, %rs40;
	mul.f32 	%f45, %f44, 0f3F1645A2;
	fma.rn.f32 	%f46, %f43, 0f3E991687, %f45;
	cvt.rn.f32.u16 	%f47, %rs42;
	fma.rn.f32 	%f48, %f47, 0f3DE978D5, %f46;
	tex.2d.v4.u32.f32 	{%r74, %r75, %r76, %r77}, [%rd2, {%f18, %f1}];
	cvt.u16.u32 	%rs43, %r74;
	and.b16  	%rs44, %rs43, 255;
	cvt.u16.u32 	%rs45, %r75;
	and.b16  	%rs46, %rs45, 255;
	cvt.u16.u32 	%rs47, %r76;
	and.b16  	%rs48, %rs47, 255;
	cvt.rn.f32.u16 	%f49, %rs44;
	cvt.rn.f32.u16 	%f50, %rs46;
	mul.f32 	%f51, %f50, 0f3F1645A2;
	fma.rn.f32 	%f52, %f49, 0f3E991687, %f51;
	cvt.rn.f32.u16 	%f53, %rs48;
	fma.rn.f32 	%f54, %f53, 0f3DE978D5, %f52;
	fma.rn.f32 	%f55, %f36, 0f40000000, %f24;
	add.f32 	%f56, %f54, %f55;
	sub.f32 	%f57, %f56, %f10;
	add.f32 	%f58, %f30, %f30;
	sub.f32 	%f59, %f57, %f58;
	sub.f32 	%f60, %f59, %f42;
	fma.rn.f32 	%f61, %f48, 0f40000000, %f42;
	add.f32 	%f62, %f54, %f61;
	sub.f32 	%f63, %f62, %f10;
	add.f32 	%f64, %f17, %f17;
	sub.f32 	%f65, %f63, %f64;
	sub.f32 	%f66, %f65, %f24;
	mul.f32 	%f67, %f66, %f66;
	fma.rn.f32 	%f68, %f60, %f60, %f67;
	sqrt.rn.f32 	%f69, %f68;
	setp.le.f32 	%p3, %f69, 0f00000000;
	setp.ge.f32 	%p4, %f69, 0f437F0000;
	selp.f32 	%f70, 0f437F0000, %f69, %p4;
	selp.f32 	%f71, 0f00000000, %f70, %p3;
	cvt.rzi.u32.f32 	%r78, %f71;
	add.s32 	%r79, %r84, %r8;
	mul.wide.s32 	%rd4, %r79, 4;
	add.s64 	%rd5, %rd1, %rd4;
	prmt.b32 	%r80, %r78, 65535, 0x3340U;
	prmt.b32 	%r81, %r78, %r78, 0x3340U;
	prmt.b32 	%r82, %r81, %r80, 0x5410U;
	st.global.u32 	[%rd5], %r82;
	add.s32 	%r84, %r84, %r6;
	setp.lt.s32 	%p5, %r84, %r12;
	@%p5 bra 	$L__BB0_4;
$L__BB0_5:
	add.s32 	%r83, %r83, %r5;
	setp.lt.s32 	%p6, %r83, %r13;
	@%p6 bra 	$L__BB0_2;
$L__BB0_6:
	ret;

}


// ===== COMPILED SASS (sm_100) =====

	.target	sm_100

	.elftype	@"ET_EXEC"


//--------------------- .note.nv.tkinfo           --------------------------
	.section	.note.nv.tkinfo,"",@"SHT_NOTE"
	.sectionflags	@"SHF_NOTE_NV_TKINFO"
	.tkinfo
        /*0018*/ 	.word	0x00000002
        /*0030*/ 	.string	""
        /*0030*/ 	.string	"ptxas"
        /*0030*/ 	.string	"Cuda compilation tools, release 13.0, V13.0.88"
        /*0030*/ 	.string	"Build cuda_13.0.r13.0/compiler.36424714_0"
        /*0030*/ 	.string	"-arch sm_100 -m 64 "



//--------------------- .note.nv.cuinfo           --------------------------
	.section	.note.nv.cuinfo,"",@"SHT_NOTE"
	.sectionflags	@"SHF_NOTE_NV_CUINFO"
        /*0018*/ 	.short	0x0002
        /*001a*/ 	.short	0x0064
        /*001c*/ 	.short	0x0082
	.zero		2


//--------------------- .nv.info                  --------------------------
	.section	.nv.info,"",@"SHT_CUDA_INFO"
	.align	4


	//----- nvinfo : EIATTR_REGCOUNT
	.align		4
        /*0000*/ 	.byte	0x04, 0x2f
        /*0002*/ 	.short	(.L_1 - .L_0)
	.align		4
.L_0:
        /*0004*/ 	.word	index@(_Z6kernelyP6uchar4ii)
        /*0008*/ 	.word	0x00000028


	//----- nvinfo : EIATTR_FRAME_SIZE
	.align		4
.L_1:
        /*000c*/ 	.byte	0x04, 0x11
        /*000e*/ 	.short	(.L_3 - .L_2)
	.align		4
.L_2:
        /*0010*/ 	.word	index@($__internal_0_$__cuda_sm20_sqrt_rn_f32_slowpath)
        /*0014*/ 	.word	0x00000000


	//----- nvinfo : EIATTR_FRAME_SIZE
	.align		4
.L_3:
        /*0018*/ 	.byte	0x04, 0x11
        /*001a*/ 	.short	(.L_5 - .L_4)
	.align		4
.L_4:
        /*001c*/ 	.word	index@(_Z6kernelyP6uchar4ii)
        /*0020*/ 	.word	0x00000000


	//----- nvinfo : EIATTR_MIN_STACK_SIZE
	.align		4
.L_5:
        /*0024*/ 	.byte	0x04, 0x12
        /*0026*/ 	.short	(.L_7 - .L_6)
	.align		4
.L_6:
        /*0028*/ 	.word	index@(_Z6kernelyP6uchar4ii)
        /*002c*/ 	.word	0x00000000
.L_7:


//--------------------- .nv.compat                --------------------------
	.section	.nv.compat,"",@"SHT_CUDA_COMPAT_INFO"
	.align	4
        /*0000*/ 	.byte	0x02, 0x09, 0x00, 0x00, 0x02, 0x02, 0x02, 0x00, 0x02, 0x05, 0x05, 0x00, 0x03, 0x07, 0x01, 0x01
        /*0010*/ 	.byte	0x02, 0x03, 0x00, 0x00, 0x02, 0x06, 0x01, 0x00, 0x04, 0x0b, 0x08, 0x00, 0x01, 0x00, 0x00, 0x00
        /*0020*/ 	.byte	0x00, 0x00, 0x00, 0x00


//--------------------- .nv.info._Z6kernelyP6uchar4ii --------------------------
	.section	.nv.info._Z6kernelyP6uchar4ii,"",@"SHT_CUDA_INFO"
	.sectionflags	@""
	.align	4


	//----- nvinfo : EIATTR_CUDA_API_VERSION
	.align		4
        /*0000*/ 	.byte	0x04, 0x37
        /*0002*/ 	.short	(.L_9 - .L_8)
.L_8:
        /*0004*/ 	.word	0x00000082


	//----- nvinfo : EIATTR_KPARAM_INFO
	.align		4
.L_9:
        /*0008*/ 	.byte	0x04, 0x17
        /*000a*/ 	.short	(.L_11 - .L_10)
.L_10:
        /*000c*/ 	.word	0x00000000
        /*0010*/ 	.short	0x0003
        /*0012*/ 	.short	0x0014
        /*0014*/ 	.byte	0x00, 0xf0, 0x11, 0x00


	//----- nvinfo : EIATTR_KPARAM_INFO
	.align		4
.L_11:
        /*0018*/ 	.byte	0x04, 0x17
        /*001a*/ 	.short	(.L_13 - .L_12)
.L_12:
        /*001c*/ 	.word	0x00000000
        /*0020*/ 	.short	0x0002
        /*0022*/ 	.short	0x0010
        /*0024*/ 	.byte	0x00, 0xf0, 0x11, 0x00


	//----- nvinfo : EIATTR_KPARAM_INFO
	.align		4
.L_13:
        /*0028*/ 	.byte	0x04, 0x17
        /*002a*/ 	.short	(.L_15 - .L_14)
.L_14:
        /*002c*/ 	.word	0x00000000
        /*0030*/ 	.short	0x0001
        /*0032*/ 	.short	0x0008
        /*0034*/ 	.byte	0x00, 0xf5, 0x21, 0x00


	//----- nvinfo : EIATTR_KPARAM_INFO
	.align		4
.L_15:
        /*0038*/ 	.byte	0x04, 0x17
        /*003a*/ 	.short	(.L_17 - .L_16)
.L_16:
        /*003c*/ 	.word	0x00000000
        /*0040*/ 	.short	0x0000
        /*0042*/ 	.short	0x0000
        /*0044*/ 	.byte	0x00, 0xf0, 0x21, 0x00


	//----- nvinfo : EIATTR_SPARSE_MMA_MASK
	.align		4
.L_17:
        /*0048*/ 	.byte	0x03, 0x50
        /*004a*/ 	.short	0x0000


	//----- nvinfo : EIATTR_MAXREG_COUNT
	.align		4
        /*004c*/ 	.byte	0x03, 0x1b
        /*004e*/ 	.short	0x00ff


	//----- nvinfo : EIATTR_MERCURY_ISA_VERSION
	.align		4
        /*0050*/ 	.byte	0x03, 0x5f
        /*0052*/ 	.short	0x0101


	//----- nvinfo : EIATTR_VRC_CTA_INIT_COUNT
	.align		4
        /*0054*/ 	.byte	0x02, 0x4a
	.zero		1
	.zero		1


	//----- nvinfo : EIATTR_EXIT_INSTR_OFFSETS
	.align		4
        /*0058*/ 	.byte	0x04, 0x1c
        /*005a*/ 	.short	(.L_19 - .L_18)


	//   ....[0]....
.L_18:
        /*005c*/ 	.word	0x000000b0


	//   ....[1]....
        /*0060*/ 	.word	0x00000c40


	//----- nvinfo : EIATTR_CRS_STACK_SIZE
	.align		4
.L_19:
        /*0064*/ 	.byte	0x04, 0x1e
        /*0066*/ 	.short	(.L_21 - .L_20)
.L_20:
        /*0068*/ 	.word	0x00000000


	//----- nvinfo : EIATTR_CBANK_PARAM_SIZE
	.align		4
.L_21:
        /*006c*/ 	.byte	0x03, 0x19
        /*006e*/ 	.short	0x0018


	//----- nvinfo : EIATTR_PARAM_CBANK
	.align		4
        /*0070*/ 	.byte	0x04, 0x0a
        /*0072*/ 	.short	(.L_23 - .L_22)
	.align		4
.L_22:
        /*0074*/ 	.word	index@(.nv.constant0._Z6kernelyP6uchar4ii)
        /*0078*/ 	.short	0x0380
        /*007a*/ 	.short	0x0018


	//----- nvinfo : EIATTR_SW_WAR
	.align		4
.L_23:
        /*007c*/ 	.byte	0x04, 0x36
        /*007e*/ 	.short	(.L_25 - .L_24)
.L_24:
        /*0080*/ 	.word	0x00000008
.L_25:


//--------------------- .nv.callgraph             --------------------------
	.section	.nv.callgraph,"",@"SHT_CUDA_CALLGRAPH"
	.align	4
	.sectionentsize	8
	.align		4
        /*0000*/ 	.word	0x00000000
	.align		4
        /*0004*/ 	.word	0xffffffff
	.align		4
        /*0008*/ 	.word	0x00000000
	.align		4
        /*000c*/ 	.word	0xfffffffe
	.align		4
        /*0010*/ 	.word	0x00000000
	.align		4
        /*0014*/ 	.word	0xfffffffd
	.align		4
        /*0018*/ 	.word	0x00000000
	.align		4
        /*001c*/ 	.word	0xfffffffc


//--------------------- .text._Z6kernelyP6uchar4ii --------------------------
	.section	.text._Z6kernelyP6uchar4ii,"ax",@progbits
	.align	128
        .global         _Z6kernelyP6uchar4ii
        .type           _Z6kernelyP6uchar4ii,@function
        .size           _Z6kernelyP6uchar4ii,(.L_x_9 - _Z6kernelyP6uchar4ii)
        .other          _Z6kernelyP6uchar4ii,@"STO_CUDA_ENTRY STV_DEFAULT"
_Z6kernelyP6uchar4ii:
.text._Z6kernelyP6uchar4ii:
[----:B------:R-:W-:Y:S01]  /*0000*/  LDC R1, c[0x0][0x37c] ;  /* 0x0000df00ff017b82 */ /* 0x000fe20000000800 */
[----:B------:R-:W0:Y:S01]  /*0010*/  S2R R27, SR_CTAID.Y ;  /* 0x00000000001b7919 */ /* 0x000e220000002600 */
[----:B------:R-:W1:Y:S01]  /*0020*/  LDCU UR7, c[0x0][0x360] ;  /* 0x00006c00ff0777ac */ /* 0x000e620008000800 */
[----:B------:R-:W0:Y:S01]  /*0030*/  S2R R0, SR_TID.Y ;  /* 0x0000000000007919 */ /* 0x000e220000002200 */
[----:B------:R-:W0:Y:S01]  /*0040*/  LDCU UR6, c[0x0][0x364] ;  /* 0x00006c80ff0677ac */ /* 0x000e220008000800 */
[----:B------:R-:W1:Y:S01]  /*0050*/  S2R R26, SR_CTAID.X ;  /* 0x00000000001a7919 */ /* 0x000e620000002500 */
[----:B------:R-:W2:Y:S01]  /*0060*/  LDCU UR4, c[0x0][0x394] ;  /* 0x00007280ff0477ac */ /* 0x000ea20008000800 */
[----:B------:R-:W1:Y:S01]  /*0070*/  S2R R3, SR_TID.X ;  /* 0x0000000000037919 */ /* 0x000e620000002100 */
[----:B0-----:R-:W-:-:S05]  /*0080*/  IMAD R27, R27, UR6, R0 ;  /* 0x000000061b1b7c24 */ /* 0x001fca000f8e0200 */
[----:B--2---:R-:W-:Y:S01]  /*0090*/  ISETP.GE.AND P0, PT, R27, UR4, PT ;  /* 0x000000041b007c0c */ /* 0x004fe2000bf06270 */
[----:B-1----:R-:W-:-:S12]  /*00a0*/  IMAD R26, R26, UR7, R3 ;  /* 0x000000071a1a7c24 */ /* 0x002fd8000f8e0203 */
[----:B------:R-:W-:Y:S05]  /*00b0*/  @P0 EXIT ;  /* 0x000000000000094d */ /* 0x000fea0003800000 */
[----:B------:R-:W0:Y:S01]  /*00c0*/  LDCU UR4, c[0x0][0x374] ;  /* 0x00006e80ff0477ac */ /* 0x000e220008000800 */
[----:B------:R-:W1:Y:S01]  /*00d0*/  LDCU UR5, c[0x0][0x370] ;  /* 0x00006e00ff0577ac */ /* 0x000e620008000800 */
[----:B------:R-:W2:Y:S01]  /*00e0*/  LDCU.64 UR8, c[0x0][0x358] ;  /* 0x00006b00ff0877ac */ /* 0x000ea20008000a00 */
[----:B------:R-:W3:Y:S01]  /*00f0*/  LDCU UR10, c[0x0][0x390] ;  /* 0x00007200ff0a77ac */ /* 0x000ee20008000800 */
[----:B0-----:R-:W-:Y:S02]  /*0100*/  UIMAD UR6, UR6, UR4, URZ ;  /* 0x00000004060672a4 */ /* 0x001fe4000f8e02ff */
[----:B-12---:R-:W-:-:S12]  /*0110*/  UIMAD UR7, UR7, UR5, URZ ;  /* 0x00000005070772a4 */ /* 0x006fd8000f8e02ff */
.L_x_6:
[----:B0-----:R-:W0:Y:S01]  /*0120*/  LDCU UR4, c[0x0][0x390] ;  /* 0x00007200ff0477ac */ /* 0x001e220008000800 */
[----:B------:R-:W-:Y:S01]  /*0130*/  BSSY.RECONVERGENT B0, `(.L_x_0) ;  /* 0x00000ac000007945 */ /* 0x000fe20003800200 */
[----:B0-----:R-:W-:-:S13]  /*0140*/  ISETP.GE.AND P0, PT, R26, UR4, PT ;  /* 0x000000041a007c0c */ /* 0x001fda000bf06270 */
[----:B------:R-:W-:Y:S05]  /*0150*/  @P0 BRA `(.L_x_1) ;  /* 0x0000000800a40947 */ /* 0x000fea0003800000 */
[----:B------:R-:W0:Y:S01]  /*0160*/  LDC R4, c[0x0][0x394] ;  /* 0x0000e500ff047b82 */ /* 0x000e220000000800 */
[----:B------:R-:W-:-:S07]  /*0170*/  IMAD.MOV.U32 R29, RZ, RZ, R26 ;  /* 0x000000ffff1d7224 */ /* 0x000fce00078e001a */
[----:B------:R-:W1:Y:S08]  /*0180*/  LDC R28, c[0x0][0x390] ;  /* 0x0000e400ff1c7b82 */ /* 0x000e700000000800 */
[----:B------:R-:W2:Y:S01]  /*0190*/  LDC.64 R8, c[0x0][0x388] ;  /* 0x0000e200ff087b82 */ /* 0x000ea20000000a00 */
[C---:B0-----:R-:W-:Y:S02]  /*01a0*/  VIADDMNMX R0, R27.reuse, 0x2, R4, PT ;  /* 0x000000021b007846 */ /* 0x041fe40003800104 */
[----:B------:R-:W-:-:S02]  /*01b0*/  VIMNMX R2, PT, PT, R27, R4, PT ;  /* 0x000000041b027248 */ /* 0x000fc40003fe0100 */
[----:B------:R-:W-:Y:S02]  /*01c0*/  VIADDMNMX R3, R27, 0x1, R4, PT ;  /* 0x000000011b037846 */ /* 0x000fe40003800104 */
[----:B------:R-:W-:Y:S02]  /*01d0*/  VIMNMX R0, PT, PT, R0, 0x1, !PT ;  /* 0x0000000100007848 */ /* 0x000fe40007fe0100 */
[----:B------:R-:W-:Y:S02]  /*01e0*/  VIMNMX R2, PT, PT, R2, 0x1, !PT ;  /* 0x0000000102027848 */ /* 0x000fe40007fe0100 */
[----:B------:R-:W-:Y:S01]  /*01f0*/  VIMNMX R3, PT, PT, R3, 0x1, !PT ;  /* 0x0000000103037848 */ /* 0x000fe20007fe0100 */
[----:B------:R-:W-:Y:S02]  /*0200*/  VIADD R0, R0, 0xffffffff ;  /* 0xffffffff00007836 */ /* 0x000fe40000000000 */
[----:B------:R-:W-:Y:S01]  /*0210*/  VIADD R2, R2, 0xffffffff ;  /* 0xffffffff02027836 */ /* 0x000fe20000000000 */
[----:B------:R-:W-:-:S02]  /*0220*/  IADD3 R7, PT, PT, R3, -0x1, RZ ;  /* 0xffffffff03077810 */ /* 0x000fc40007ffe0ff */
[----:B------:R-:W-:Y:S02]  /*0230*/  I2FP.F32.U32 R3, R0 ;  /* 0x0000000000037245 */ /* 0x000fe40000201000 */
[----:B------:R-:W-:Y:S02]  /*0240*/  I2FP.F32.U32 R5, R2 ;  /* 0x0000000200057245 */ /* 0x000fe40000201000 */
[----:B-12---:R-:W-:-:S07]  /*0250*/  I2FP.F32.U32 R7, R7 ;  /* 0x0000000700077245 */ /* 0x006fce0000201000 */
.L_x_5:
[----:B0-----:R-:W0:Y:S01]  /*0260*/  LDCU UR4, c[0x0][0x380] ;  /* 0x00007000ff0477ac */ /* 0x001e220008000800 */
[C---:B------:R-:W-:Y:S01]  /*0270*/  VIMNMX R0, PT, PT, R29.reuse, R28, PT ;  /* 0x0000001c1d007248 */ /* 0x040fe20003fe0100 */
[----:B------:R-:W-:Y:S01]  /*0280*/  IMAD.MOV.U32 R32, RZ, RZ, -0x3e000000 ;  /* 0xc2000000ff207424 */ /* 0x000fe200078e00ff */
[C-C-:B------:R-:W-:Y:S01]  /*0290*/  VIADDMNMX R4, R29.reuse, 0x2, R28.reuse, PT ;  /* 0x000000021d047846 */ /* 0x140fe2000380011c */
[----:B------:R-:W-:Y:S01]  /*02a0*/  UMOV UR5, URZ ;  /* 0x000000ff00057c82 */ /* 0x000fe20008000000 */
[----:B------:R-:W-:Y:S01]  /*02b0*/  VIMNMX R0, PT, PT, R0, 0x1, !PT ;  /* 0x0000000100007848 */ /* 0x000fe20007fe0100 */
[----:B------:R-:W-:Y:S01]  /*02c0*/  IMAD.MOV.U32 R15, RZ, RZ, R5 ;  /* 0x000000ffff0f7224 */ /* 0x000fe200078e0005 */
[----:B------:R-:W-:Y:S01]  /*02d0*/  VIADDMNMX R2, R29, 0x1, R28, PT ;  /* 0x000000011d027846 */ /* 0x000fe2000380011c */
[----:B------:R-:W-:Y:S01]  /*02e0*/  IMAD.MOV.U32 R25, RZ, RZ, R3 ;  /* 0x000000ffff197224 */ /* 0x000fe200078e0003 */
[----:B------:R-:W-:Y:S01]  /*02f0*/  VIMNMX R4, PT, PT, R4, 0x1, !PT ;  /* 0x0000000104047848 */ /* 0x000fe20007fe0100 */
[----:B------:R-:W-:Y:S01]  /*0300*/  VIADD R0, R0, 0xffffffff ;  /* 0xffffffff00007836 */ /* 0x000fe20000000000 */
[----:B------:R-:W-:-:S02]  /*0310*/  VIMNMX R2, PT, PT, R2, 0x1, !PT ;  /* 0x0000000102027848 */ /* 0x000fc40007fe0100 */
[----:B------:R-:W-:Y:S01]  /*0320*/  MOV R13, R5 ;  /* 0x00000005000d7202 */ /* 0x000fe20000000f00 */
[----:B------:R-:W-:Y:S01]  /*0330*/  VIADD R14, R4, 0xffffffff ;  /* 0xffffffff040e7836 */ /* 0x000fe20000000000 */
[----:B------:R-:W-:Y:S02]  /*0340*/  IADD3 R2, PT, PT, R2, -0x1, RZ ;  /* 0xffffffff02027810 */ /* 0x000fe40007ffe0ff */
[----:B------:R-:W-:Y:S02]  /*0350*/  I2FP.F32.U32 R4, R0 ;  /* 0x0000000000047245 */ /* 0x000fe40000201000 */
[----:B------:R-:W-:Y:S02]  /*0360*/  I2FP.F32.U32 R12, R2 ;  /* 0x00000002000c7245 */ /* 0x000fe40000201000 */
[----:B0-----:R-:W5:Y:S01]  /*0370*/  TEX.LL R0, R10, R4, R32, UR4, 2D, 0x7 ;  /* 0x28ff0420040a7f60 */ /* 0x001f6200089e0700 */
[----:B------:R-:W-:Y:S01]  /*0380*/  I2FP.F32.U32 R14, R14 ;  /* 0x0000000e000e7245 */ /* 0x000fe20000201000 */
[----:B------:R-:W-:Y:S01]  /*0390*/  IMAD.MOV.U32 R6, RZ, RZ, R4 ;  /* 0x000000ffff067224 */ /* 0x000fe200078e0004 */
[----:B------:R-:W-:-:S02]  /*03a0*/  MOV R24, R12 ;  /* 0x0000000c00187202 */ /* 0x000fc40000000f00 */
[----:B------:R-:W5:Y:S01]  /*03b0*/  TEX.LL R30, R12, R12, R32, UR4, 2D, 0x7 ;  /* 0x28ff04200c0c7f60 */ /* 0x000f6200089e071e */
[----:B------:R-:W-:Y:S01]  /*03c0*/  IMAD.MOV.U32 R20, RZ, RZ, R14 ;  /* 0x000000ffff147224 */ /* 0x000fe200078e000e */
[----:B------:R-:W-:Y:S02]  /*03d0*/  MOV R18, R14 ;  /* 0x0000000e00127202 */ /* 0x000fe40000000f00 */
[----:B------:R-:W5:Y:S01]  /*03e0*/  TEX.LL R31, R14, R14, R32, UR4, 2D, 0x7 ;  /* 0x28ff04200e0e7f60 */ /* 0x000f6200089e071f */
[----:B------:R-:W5:Y:S01]  /*03f0*/  TEX.LL R6, R16, R6, R32, UR4, 2D, 0x7 ;  /* 0x28ff042006107f60 */ /* 0x000f6200089e0706 */
[----:B------:R-:W-:Y:S02]  /*0400*/  MOV R21, R7 ;  /* 0x0000000700157202 */ /* 0x000fe40000000f00 */
[----:B------:R-:W-:Y:S02]  /*0410*/  MOV R2, R4 ;  /* 0x0000000400027202 */ /* 0x000fe40000000f00 */
[----:B------:R-:W-:-:S02]  /*0420*/  MOV R19, R3 ;  /* 0x0000000300137202 */ /* 0x000fc40000000f00 */
[----:B------:R-:W-:Y:S02]  /*0430*/  TEX.LL R33, R20, R20, R32, UR4, 2D, 0x7 ;  /* 0x28ff042014147f60 */ /* 0x000fe400089e0721 */
[----:B------:R-:W5:Y:S01]  /*0440*/  TEX.LL R2, R22, R2, R32, UR4, 2D, 0x7 ;  /* 0x28ff042002167f60 */ /* 0x000f6200089e0702 */
[----:B------:R-:W5:Y:S01]  /*0450*/  TEX.LL R34, R24, R24, R32, UR4, 2D, 0x7 ;  /* 0x28ff042018187f60 */ /* 0x000f6200089e0722 */
[----:B------:R-:W5:Y:S01]  /*0460*/  TEX.LL R35, R18, R18, R32, UR4, 2D, 0x7 ;  /* 0x28ff042012127f60 */ /* 0x000f6200089e0723 */
[----:B------:R-:W-:Y:S01]  /*0470*/  BSSY.RECONVERGENT B1, `(.L_x_2) ;  /* 0x0000068000017945 */ /* 0x000fe20003800200 */
[----:B------:R-:W-:-:S04]  /*0480*/  DEPBAR.LE SB5, 0x6 ;  /* 0x0000d1800000791a */ /* 0x000fc80000000000 */
[----:B------:R-:W-:Y:S02]  /*0490*/  LOP3.LUT R11, R11, 0xff, RZ, 0xc0, !PT ;  /* 0x000000ff0b0b7812 */ /* 0x000fe400078ec0ff */
[----:B------:R-:W-:Y:S02]  /*04a0*/  LOP3.LUT R10, R10, 0xff, RZ, 0xc0, !PT ;  /* 0x000000ff0a0a7812 */ /* 0x000fe400078ec0ff */
[----:B------:R-:W-:Y:S01]  /*04b0*/  LOP3.LUT R4, R0, 0xff, RZ, 0xc0, !PT ;  /* 0x000000ff00047812 */ /* 0x000fe200078ec0ff */
[----:B------:R-:W-:-:S04]  /*04c0*/  DEPBAR.LE SB5, 0x5 ;  /* 0x0000d1400000791a */ /* 0x000fc80000000000 */
[----:B------:R-:W-:Y:S01]  /*04d0*/  LOP3.LUT R13, R13, 0xff, RZ, 0xc0, !PT ;  /* 0x000000ff0d0d7812 */ /* 0x000fe200078ec0ff */
[----:B------:R-:W0:Y:S01]  /*04e0*/  I2F.U16 R11, R11 ;  /* 0x0000000b000b7306 */ /* 0x000e220000101000 */
[----:B------:R-:W-:Y:S01]  /*04f0*/  LOP3.LUT R12, R12, 0xff, RZ, 0xc0, !PT ;  /* 0x000000ff0c0c7812 */ /* 0x000fe200078ec0ff */
[----:B------:R-:W-:-:S04]  /*0500*/  DEPBAR.LE SB5, 0x4 ;  /* 0x0000d1000000791a */ /* 0x000fc80000000000 */
[----:B------:R-:W-:Y:S02]  /*0510*/  LOP3.LUT R15, R15, 0xff, RZ, 0xc0, !PT ;  /* 0x000000ff0f0f7812 */ /* 0x000fe400078ec0ff */
[----:B------:R-:W-:Y:S02]  /*0520*/  LOP3.LUT R14, R14, 0xff, RZ, 0xc0, !PT ;  /* 0x000000ff0e0e7812 */ /* 0x000fe400078ec0ff */
[----:B------:R-:W-:Y:S01]  /*0530*/  LOP3.LUT R31, R31, 0xff, RZ, 0xc0, !PT ;  /* 0x000000ff1f1f7812 */ /* 0x000fe200078ec0ff */
[----:B------:R-:W1:Y:S01]  /*0540*/  I2F.U16 R10, R10 ;  /* 0x0000000a000a7306 */ /* 0x000e620000101000 */
[----:B------:R-:W-:-:S04]  /*0550*/  DEPBAR.LE SB5, 0x3 ;  /* 0x0000d0c00000791a */ /* 0x000fc80000000000 */
[----:B------:R-:W-:Y:S02]  /*0560*/  LOP3.LUT R17, R17, 0xff, RZ, 0xc0, !PT ;  /* 0x000000ff11117812 */ /* 0x000fe400078ec0ff */
[----:B------:R-:W-:Y:S02]  /*0570*/  LOP3.LUT R16, R16, 0xff, RZ, 0xc0, !PT ;  /* 0x000000ff10107812 */ /* 0x000fe400078ec0ff */
[----:B------:R-:W-:Y:S01]  /*0580*/  LOP3.LUT R30, R30, 0xff, RZ, 0xc0, !PT ;  /* 0x000000ff1e1e7812 */ /* 0x000fe200078ec0ff */
[----:B0-----:R-:W-:Y:S01]  /*0590*/  FMUL R37, R11, 0.58700001239776611328 ;  /* 0x3f1645a20b257820 */ /* 0x001fe20000400000 */
[----:B------:R-:W0:Y:S03]  /*05a0*/  I2F.U16 R13, R13 ;  /* 0x0000000d000d7306 */ /* 0x000e260000101000 */
[----:B-1----:R-:W-:-:S05]  /*05b0*/  FFMA R0, R10, 0.29899999499320983887, R37 ;  /* 0x3e9916870a007823 */ /* 0x002fca0000000025 */
[----:B------:R-:W1:Y:S01]  /*05c0*/  I2F.U16 R4, R4 ;  /* 0x0000000400047306 */ /* 0x000e620000101000 */
[----:B0-----:R-:W-:-:S07]  /*05d0*/  FMUL R11, R13, 0.58700001239776611328 ;  /* 0x3f1645a20d0b7820 */ /* 0x001fce0000400000 */
[----:B------:R-:W0:Y:S01]  /*05e0*/  I2F.U16 R12, R12 ;  /* 0x0000000c000c7306 */ /* 0x000e220000101000 */
[----:B-1----:R-:W-:-:S07]  /*05f0*/  FFMA R0, R4, 0.11400000005960464478, R0 ;  /* 0x3de978d504007823 */ /* 0x002fce0000000000 */
[----:B------:R-:W1:Y:S01]  /*0600*/  I2F.U16 R15, R15 ;  /* 0x0000000f000f7306 */ /* 0x000e620000101000 */
[----:B0-----:R-:W-:-:S07]  /*0610*/  FFMA R4, R12, 0.29899999499320983887, R11 ;  /* 0x3e9916870c047823 */ /* 0x001fce000000000b */
[----:B------:R-:W0:Y:S01]  /*0620*/  I2F.U16 R14, R14 ;  /* 0x0000000e000e7306 */ /* 0x000e220000101000 */
[----:B-1----:R-:W-:-:S07]  /*0630*/  FMUL R11, R15, 0.58700001239776611328 ;  /* 0x3f1645a20f0b7820 */ /* 0x002fce0000400000 */
[----:B------:R-:W1:Y:S01]  /*0640*/  I2F.U16 R17, R17 ;  /* 0x0000001100117306 */ /* 0x000e620000101000 */
[----:B0-----:R-:W-:-:S07]  /*0650*/  FFMA R10, R14, 0.29899999499320983887, R11 ;  /* 0x3e9916870e0a7823 */ /* 0x001fce000000000b */
[----:B------:R-:W0:Y:S01]  /*0660*/  I2F.U16 R16, R16 ;  /* 0x0000001000107306 */ /* 0x000e220000101000 */
[----:B------:R-:W-:Y:S01]  /*0670*/  LOP3.LUT R14, R6, 0xff, RZ, 0xc0, !PT ;  /* 0x000000ff060e7812 */ /* 0x000fe200078ec0ff */
[----:B-1----:R-:W-:-:S06]  /*0680*/  FMUL R11, R17, 0.58700001239776611328 ;  /* 0x3f1645a2110b7820 */ /* 0x002fcc0000400000 */
[----:B------:R-:W1:Y:S01]  /*0690*/  I2F.U16 R13, R14 ;  /* 0x0000000e000d7306 */ /* 0x000e620000101000 */
[----:B------:R-:W-:-:S04]  /*06a0*/  DEPBAR.LE SB5, 0x1 ;  /* 0x0000d0400000791a */ /* 0x000fc80000000000 */
[----:B------:R-:W-:Y:S02]  /*06b0*/  LOP3.LUT R15, R23, 0xff, RZ, 0xc0, !PT ;  /* 0x000000ff170f7812 */ /* 0x000fe400078ec0ff */
[----:B------:R-:W-:Y:S02]  /*06c0*/  LOP3.LUT R25, R25, 0xff, RZ, 0xc0, !PT ;  /* 0x000000ff19197812 */ /* 0x000fe400078ec0ff */
[----:B------:R-:W-:Y:S01]  /*06d0*/  LOP3.LUT R22, R22, 0xff, RZ, 0xc0, !PT ;  /* 0x000000ff16167812 */ /* 0x000fe200078ec0ff */
[----:B0-----:R-:W-:Y:S01]  /*06e0*/  FFMA R6, R16, 0.29899999499320983887, R11 ;  /* 0x3e99168710067823 */ /* 0x001fe2000000000b */
[----:B------:R-:W-:Y:S01]  /*06f0*/  LOP3.LUT R16, R24, 0xff, RZ, 0xc0, !PT ;  /* 0x000000ff18107812 */ /* 0x000fe200078ec0ff */
[----:B------:R-:W0:Y:S01]  /*0700*/  I2F.U16 R15, R15 ;  /* 0x0000000f000f7306 */ /* 0x000e220000101000 */
[----:B------:R-:W-:Y:S02]  /*0710*/  LOP3.LUT R11, R20, 0xff, RZ, 0xc0, !PT ;  /* 0x000000ff140b7812 */ /* 0x000fe400078ec0ff */
[----:B------:R-:W-:-:S02]  /*0720*/  LOP3.LUT R2, R2, 0xff, RZ, 0xc0, !PT ;  /* 0x000000ff02027812 */ /* 0x000fc400078ec0ff */
[----:B------:R-:W-:Y:S01]  /*0730*/  LOP3.LUT R17, R34, 0xff, RZ, 0xc0, !PT ;  /* 0x000000ff22117812 */ /* 0x000fe200078ec0ff */
[----:B-1----:R-:W-:Y:S01]  /*0740*/  FFMA R6, R13, 0.11400000005960464478, R6 ;  /* 0x3de978d50d067823 */ /* 0x002fe20000000006 */
[----:B------:R-:W-:Y:S01]  /*0750*/  LOP3.LUT R13, R21, 0xff, RZ, 0xc0, !PT ;  /* 0x000000ff150d7812 */ /* 0x000fe200078ec0ff */
[----:B------:R-:W1:Y:S01]  /*0760*/  I2F.U16 R25, R25 ;  /* 0x0000001900197306 */ /* 0x000e620000101000 */
[----:B-----5:R-:W-:Y:S01]  /*0770*/  LOP3.LUT R21, R19, 0xff, RZ, 0xc0, !PT ;  /* 0x000000ff13157812 */ /* 0x020fe200078ec0ff */
[----:B------:R-:W-:Y:S01]  /*0780*/  FADD R6, R6, R6 ;  /* 0x0000000606067221 */ /* 0x000fe20000000000 */
[----:B------:R-:W-:Y:S02]  /*0790*/  LOP3.LUT R20, R18, 0xff, RZ, 0xc0, !PT ;  /* 0x000000ff12147812 */ /* 0x000fe400078ec0ff */
[----:B------:R-:W-:Y:S02]  /*07a0*/  LOP3.LUT R12, R33, 0xff, RZ, 0xc0, !PT ;  /* 0x000000ff210c7812 */ /* 0x000fe400078ec0ff */
[----:B------:R-:W-:Y:S01]  /*07b0*/  LOP3.LUT R35, R35, 0xff, RZ, 0xc0, !PT ;  /* 0x000000ff23237812 */ /* 0x000fe200078ec0ff */
[----:B------:R-:W2:Y:S01]  /*07c0*/  I2F.U16 R13, R13 ;  /* 0x0000000d000d7306 */ /* 0x000ea20000101000 */
[----:B0-----:R-:W-:Y:S01]  /*07d0*/  FMUL R15, R15, 0.58700001239776611328 ;  /* 0x3f1645a20f0f7820 */ /* 0x001fe20000400000 */
[----:B-1----:R-:W-:-:S06]  /*07e0*/  FMUL R19, R25, 0.58700001239776611328 ;  /* 0x3f1645a219137820 */ /* 0x002fcc0000400000 */
[----:B------:R-:W0:Y:S01]  /*07f0*/  I2F.U16 R14, R22 ;  /* 0x00000016000e7306 */ /* 0x000e220000101000 */
[----:B--2---:R-:W-:-:S07]  /*0800*/  FMUL R18, R13, 0.58700001239776611328 ;  /* 0x3f1645a20d127820 */ /* 0x004fce0000400000 */
[----:B------:R-:W1:Y:S01]  /*0810*/  I2F.U16 R16, R16 ;  /* 0x0000001000107306 */ /* 0x000e620000101000 */
[----:B0-----:R-:W-:-:S07]  /*0820*/  FFMA R15, R14, 0.29899999499320983887, R15 ;  /* 0x3e9916870e0f7823 */ /* 0x001fce000000000f */
[----:B------:R-:W0:Y:S01]  /*0830*/  I2F.U16 R21, R21 ;  /* 0x0000001500157306 */ /* 0x000e220000101000 */
[----:B-1----:R-:W-:-:S07]  /*0840*/  FFMA R16, R16, 0.29899999499320983887, R19 ;  /* 0x3e99168710107823 */ /* 0x002fce0000000013 */
[----:B------:R-:W1:Y:S01]  /*0850*/  I2F.U16 R11, R11 ;  /* 0x0000000b000b7306 */ /* 0x000e620000101000 */
[----:B0-----:R-:W-:-:S07]  /*0860*/  FMUL R13, R21, 0.58700001239776611328 ;  /* 0x3f1645a2150d7820 */ /* 0x001fce0000400000 */
[----:B------:R-:W0:Y:S01]  /*0870*/  I2F.U16 R2, R2 ;  /* 0x0000000200027306 */ /* 0x000e220000101000 */
[----:B-1----:R-:W-:-:S07]  /*0880*/  FFMA R11, R11, 0.29899999499320983887, R18 ;  /* 0x3e9916870b0b7823 */ /* 0x002fce0000000012 */
[----:B------:R-:W1:Y:S01]  /*0890*/  I2F.U16 R17, R17 ;  /* 0x0000001100117306 */ /* 0x000e620000101000 */
[----:B0-----:R-:W-:-:S07]  /*08a0*/  FFMA R2, R2, 0.11400000005960464478, R15 ;  /* 0x3de978d502027823 */ /* 0x001fce000000000f */
[----:B------:R-:W0:Y:S01]  /*08b0*/  I2F.U16 R20, R20 ;  /* 0x0000001400147306 */ /* 0x000e220000101000 */
[----:B-1----:R-:W-:-:S07]  /*08c0*/  FFMA R17, R17, 0.11400000005960464478, R16 ;  /* 0x3de978d511117823 */ /* 0x002fce0000000010 */
[----:B------:R-:W1:Y:S01]  /*08d0*/  I2F.U16 R31, R31 ;  /* 0x0000001f001f7306 */ /* 0x000e620000101000 */
[----:B------:R-:W-:Y:S01]  /*08e0*/  FFMA R14, R17, 2, R2 ;  /* 0x40000000110e7823 */ /* 0x000fe20000000002 */
[----:B0-----:R-:W-:-:S06]  /*08f0*/  FFMA R13, R20, 0.29899999499320983887, R13 ;  /* 0x3e991687140d7823 */ /* 0x001fcc000000000d */
[----:B------:R-:W0:Y:S01]  /*0900*/  I2F.U16 R12, R12 ;  /* 0x0000000c000c7306 */ /* 0x000e220000101000 */
[----:B-1----:R-:W-:-:S07]  /*0910*/  FFMA R10, R31, 0.11400000005960464478, R10 ;  /* 0x3de978d51f0a7823 */ /* 0x002fce000000000a */
[----:B------:R-:W1:Y:S01]  /*0920*/  I2F.U16 R22, R35 ;  /* 0x0000002300167306 */ /* 0x000e620000101000 */
[----:B0-----:R-:W-:-:S07]  /*0930*/  FFMA R11, R12, 0.11400000005960464478, R11 ;  /* 0x3de978d50c0b7823 */ /* 0x001fce000000000b */
[----:B------:R-:W0:Y:S01]  /*0940*/  I2F.U16 R37, R30 ;  /* 0x0000001e00257306 */ /* 0x000e220000101000 */
[----:B------:R-:W-:Y:S01]  /*0950*/  FFMA R12, R11, 2, R10 ;  /* 0x400000000b0c7823 */ /* 0x000fe2000000000a */
[----:B-1----:R-:W-:-:S04]  /*0960*/  FFMA R13, R22, 0.11400000005960464478, R13 ;  /* 0x3de978d5160d7823 */ /* 0x002fc8000000000d */
[C---:B------:R-:W-:Y:S01]  /*0970*/  FADD R11, R13.reuse, R14 ;  /* 0x0000000e0d0b7221 */ /* 0x040fe20000000000 */
[----:B------:R-:W-:Y:S01]  /*0980*/  FADD R13, R13, R12 ;  /* 0x0000000c0d0d7221 */ /* 0x000fe20000000000 */
[----:B0-----:R-:W-:Y:S02]  /*0990*/  FFMA R4, R37, 0.11400000005960464478, R4 ;  /* 0x3de978d525047823 */ /* 0x001fe40000000004 */
[C---:B------:R-:W-:Y:S01]  /*09a0*/  FADD R11, -R0.reuse, R11 ;  /* 0x0000000b000b7221 */ /* 0x040fe20000000100 */
[----:B------:R-:W-:Y:S01]  /*09b0*/  FADD R13, -R0, R13 ;  /* 0x0000000d000d7221 */ /* 0x000fe20000000100 */
[----:B------:R-:W-:-:S03]  /*09c0*/  FADD R4, R4, R4 ;  /* 0x0000000404047221 */ /* 0x000fc60000000000 */
[----:B------:R-:W-:Y:S01]  /*09d0*/  FADD R13, R13, -R6 ;  /* 0x800000060d0d7221 */ /* 0x000fe20000000000 */
[----:B------:R-:W-:-:S03]  /*09e0*/  FADD R11, R11, -R4 ;  /* 0x800000040b0b7221 */ /* 0x000fc60000000000 */
[----:B------:R-:W-:Y:S01]  /*09f0*/  FADD R13, -R2, R13 ;  /* 0x0000000d020d7221 */ /* 0x000fe20000000100 */
[----:B------:R-:W-:-:S04]  /*0a00*/  FADD R11, -R10, R11 ;  /* 0x0000000b0a0b7221 */ /* 0x000fc80000000100 */
[----:B------:R-:W-:-:S04]  /*0a10*/  FMUL R0, R11, R11 ;  /* 0x0000000b0b007220 */ /* 0x000fc80000400000 */
[----:B------:R-:W-:-:S04]  /*0a20*/  FFMA R11, R13, R13, R0 ;  /* 0x0000000d0d0b7223 */ /* 0x000fc80000000000 */
[----:B------:R-:W-:Y:S01]  /*0a30*/  VIADD R0, R11, 0xf3000000 ;  /* 0xf30000000b007836 */ /* 0x000fe20000000000 */
[----:B------:R0:W1:Y:S04]  /*0a40*/  MUFU.RSQ R2, R11 ;  /* 0x0000000b00027308 */ /* 0x0000680000001400 */
[----:B------:R-:W-:-:S13]  /*0a50*/  ISETP.GT.U32.AND P0, PT, R0, 0x727fffff, PT ;  /* 0x727fffff0000780c */ /* 0x000fda0003f04070 */
[----:B01----:R-:W-:Y:S05]  /*0a60*/  @!P0 BRA `(.L_x_3) ;  /* 0x0000000000108947 */ /* 0x003fea0003800000 */
[----:B------:R-:W-:-:S07]  /*0a70*/  MOV R10, 0xa90 ;  /* 0x00000a90000a7802 */ /* 0x000fce0000000f00 */
[----:B---3--:R-:W-:Y:S05]  /*0a80*/  CALL.REL.NOINC `($__internal_0_$__cuda_sm20_sqrt_rn_f32_slowpath) ;  /* 0x0000000000707944 */ /* 0x008fea0003c00000 */
[----:B------:R-:W-:Y:S01]  /*0a90*/  MOV R0, R2 ;  /* 0x0000000200007202 */ /* 0x000fe20000000f00 */
[----:B------:R-:W-:Y:S06]  /*0aa0*/  BRA `(.L_x_4) ;  /* 0x0000000000107947 */ /* 0x000fec0003800000 */
.L_x_3:
[----:B------:R-:W-:Y:S01]  /*0ab0*/  FMUL.FTZ R0, R11, R2 ;  /* 0x000000020b007220 */ /* 0x000fe20000410000 */
[----:B------:R-:W-:-:S03]  /*0ac0*/  FMUL.FTZ R2, R2, 0.5 ;  /* 0x3f00000002027820 */ /* 0x000fc60000410000 */
[----:B------:R-:W-:-:S04]  /*0ad0*/  FFMA R11, -R0, R0, R11 ;  /* 0x00000000000b7223 */ /* 0x000fc8000000010b */
[----:B------:R-:W-:-:S07]  /*0ae0*/  FFMA R0, R11, R2, R0 ;  /* 0x000000020b007223 */ /* 0x000fce0000000000 */
.L_x_4:
[----:B---3--:R-:W-:Y:S05]  /*0af0*/  BSYNC.RECONVERGENT B1 ;  /* 0x0000000000017941 */ /* 0x008fea0003800200 */
.L_x_2:
[C---:B------:R-:W-:Y:S01]  /*0b00*/  FSETP.GTU.AND P0, PT, R0.reuse, RZ, PT ;  /* 0x000000ff0000720b */ /* 0x040fe20003f0c000 */
[----:B------:R-:W-:Y:S01]  /*0b10*/  UMOV UR4, 0x3340 ;  /* 0x0000334000047882 */ /* 0x000fe20000000000 */
[----:B------:R-:W-:Y:S01]  /*0b20*/  FMNMX.NAN R0, R0, 255, PT ;  /* 0x437f000000007809 */ /* 0x000fe20003820000 */
[----:B------:R-:W-:Y:S02]  /*0b30*/  IMAD.U32 R13, RZ, RZ, UR4 ;  /* 0x00000004ff0d7e24 */ /* 0x000fe4000f8e00ff */
[----:B------:R-:W-:Y:S01]  /*0b40*/  IMAD R11, R27, UR10, R29 ;  /* 0x0000000a1b0b7c24 */ /* 0x000fe2000f8e021d */
[----:B------:R-:W-:Y:S02]  /*0b50*/  FSEL R0, R0, RZ, P0 ;  /* 0x000000ff00007208 */ /* 0x000fe40000000000 */
[----:B------:R-:W-:Y:S01]  /*0b60*/  IADD3 R29, PT, PT, R29, UR7, RZ ;  /* 0x000000071d1d7c10 */ /* 0x000fe2000fffe0ff */
[----:B------:R-:W-:-:S03]  /*0b70*/  IMAD.WIDE R10, R11, 0x4, R8 ;  /* 0x000000040b0a7825 */ /* 0x000fc600078e0208 */
[----:B------:R-:W0:Y:S01]  /*0b80*/  F2I.U32.TRUNC.NTZ R0, R0 ;  /* 0x0000000000007305 */ /* 0x000e22000020f000 */
[----:B------:R-:W-:Y:S02]  /*0b90*/  ISETP.GE.AND P0, PT, R29, UR10, PT ;  /* 0x0000000a1d007c0c */ /* 0x000fe4000bf06270 */
[C---:B0-----:R-:W-:Y:S02]  /*0ba0*/  PRMT R2, R0.reuse, R13, 0xffff ;  /* 0x0000ffff00027416 */ /* 0x041fe4000000000d */
[----:B------:R-:W-:-:S04]  /*0bb0*/  PRMT R13, R0, 0x3340, R0 ;  /* 0x00003340000d7816 */ /* 0x000fc80000000000 */
[----:B------:R-:W-:-:S05]  /*0bc0*/  PRMT R13, R13, 0x5410, R2 ;  /* 0x000054100d0d7816 */ /* 0x000fca0000000002 */
[----:B------:R0:W-:Y:S01]  /*0bd0*/  STG.E desc[UR8][R10.64], R13 ;  /* 0x0000000d0a007986 */ /* 0x0001e2000c101908 */
[----:B------:R-:W-:Y:S05]  /*0be0*/  @!P0 BRA `(.L_x_5) ;  /* 0xfffffff4009c8947 */ /* 0x000fea000383ffff */
.L_x_1:
[----:B---3--:R-:W-:Y:S05]  /*0bf0*/  BSYNC.RECONVERGENT B0 ;  /* 0x0000000000007941 */ /* 0x008fea0003800200 */
.L_x_0:
[----:B------:R-:W1:Y:S01]  /*0c00*/  LDCU UR4, c[0x0][0x394] ;  /* 0x00007280ff0477ac */ /* 0x000e620008000800 */
[----:B------:R-:W-:-:S05]  /*0c10*/  VIADD R27, R27, UR6 ;  /* 0x000000061b1b7c36 */ /* 0x000fca0008000000 */
[----:B-1----:R-:W-:-:S13]  /*0c20*/  ISETP.GE.AND P0, PT, R27, UR4, PT ;  /* 0x000000041b007c0c */ /* 0x002fda000bf06270 */
[----:B------:R-:W-:Y:S05]  /*0c30*/  @!P0 BRA `(.L_x_6) ;  /* 0xfffffff400388947 */ /* 0x000fea000383ffff */
[----:B------:R-:W-:Y:S05]  /*0c40*/  EXIT ;  /* 0x000000000000794d */ /* 0x000fea0003800000 */
        .weak           $__internal_0_$__cuda_sm20_sqrt_rn_f32_slowpath
        .type           $__internal_0_$__cuda_sm20_sqrt_rn_f32_slowpath,@function
        .size           $__internal_0_$__cuda_sm20_sqrt_rn_f32_slowpath,(.L_x_9 - $__internal_0_$__cuda_sm20_sqrt_rn_f32_slowpath)
$__internal_0_$__cuda_sm20_sqrt_rn_f32_slowpath:
[----:B------:R-:W-:-:S13]  /*0c50*/  LOP3.LUT P0, RZ, R11, 0x7fffffff, RZ, 0xc0, !PT ;  /* 0x7fffffff0bff7812 */ /* 0x000fda000780c0ff */
[----:B------:R-:W-:Y:S01]  /*0c60*/  @!P0 MOV R2, R11 ;  /* 0x0000000b00028202 */ /* 0x000fe20000000f00 */
[----:B------:R-:W-:Y:S06]  /*0c70*/  @!P0 BRA `(.L_x_7) ;  /* 0x0000000000448947 */ /* 0x000fec0003800000 */
[----:B------:R-:W-:Y:S01]  /*0c80*/  FSETP.GEU.FTZ.AND P0, PT, R11, RZ, PT ;  /* 0x000000ff0b00720b */ /* 0x000fe20003f1e000 */
[----:B------:R-:W-:-:S12]  /*0c90*/  IMAD.MOV.U32 R0, RZ, RZ, R11 ;  /* 0x000000ffff007224 */ /* 0x000fd800078e000b */
[----:B------:R-:W-:Y:S01]  /*0ca0*/  @!P0 MOV R2, 0x7fffffff ;  /* 0x7fffffff00028802 */ /* 0x000fe20000000f00 */
[----:B------:R-:W-:Y:S06]  /*0cb0*/  @!P0 BRA `(.L_x_7) ;  /* 0x0000000000348947 */ /* 0x000fec0003800000 */
[----:B------:R-:W-:-:S13]  /*0cc0*/  FSETP.GTU.FTZ.AND P0, PT, |R0|, +INF , PT ;  /* 0x7f8000000000780b */ /* 0x000fda0003f1c200 */
[----:B------:R-:W-:Y:S01]  /*0cd0*/  @P0 FADD.FTZ R2, R0, 1 ;  /* 0x3f80000000020421 */ /* 0x000fe20000010000 */
[----:B------:R-:W-:Y:S06]  /*0ce0*/  @P0 BRA `(.L_x_7) ;  /* 0x0000000000280947 */ /* 0x000fec0003800000 */
[----:B------:R-:W-:-:S13]  /*0cf0*/  FSETP.NEU.FTZ.AND P0, PT, |R0|, +INF , PT ;  /* 0x7f8000000000780b */ /* 0x000fda0003f1d200 */
[----:B------:R-:W-:-:S04]  /*0d00*/  @P0 FFMA R4, R0, 1.84467440737095516160e+19, RZ ;  /* 0x5f80000000040823 */ /* 0x000fc800000000ff */
[----:B------:R-:W0:Y:S02]  /*0d10*/  @P0 MUFU.RSQ R11, R4 ;  /* 0x00000004000b0308 */ /* 0x000e240000001400 */
[----:B0-----:R-:W-:Y:S01]  /*0d20*/  @P0 FMUL.FTZ R13, R4, R11 ;  /* 0x0000000b040d0220 */ /* 0x001fe20000410000 */
[----:B------:R-:W-:-:S03]  /*0d30*/  @P0 FMUL.FTZ R11, R11, 0.5 ;  /* 0x3f0000000b0b0820 */ /* 0x000fc60000410000 */
[----:B------:R-:W-:-:S04]  /*0d40*/  @P0 FADD.FTZ R2, -R13, -RZ ;  /* 0x800000ff0d020221 */ /* 0x000fc80000010100 */
[----:B------:R-:W-:Y:S01]  /*0d50*/  @P0 FFMA R6, R13, R2, R4 ;  /* 0x000000020d060223 */ /* 0x000fe20000000004 */
[----:B------:R-:W-:-:S03]  /*0d60*/  @!P0 IMAD.MOV.U32 R2, RZ, RZ, R0 ;  /* 0x000000ffff028224 */ /* 0x000fc600078e0000 */
[----:B------:R-:W-:-:S04]  /*0d70*/  @P0 FFMA R6, R6, R11, R13 ;  /* 0x0000000b06060223 */ /* 0x000fc8000000000d */
[----:B------:R-:W-:-:S07]  /*0d80*/  @P0 FMUL.FTZ R2, R6, 2.3283064365386962891e-10 ;  /* 0x2f80000006020820 */ /* 0x000fce0000410000 */
.L_x_7:
[----:B------:R-:W-:-:S04]  /*0d90*/  HFMA2 R11, -RZ, RZ, 0, 0 ;  /* 0x00000000ff0b7431 */ /* 0x000fc800000001ff */
[----:B------:R-:W-:Y:S05]  /*0da0*/  RET.REL.NODEC R10 `(_Z6kernelyP6uchar4ii) ;  /* 0xfffffff00a947950 */ /* 0x000fea0003c3ffff */
.L_x_8:
[----:B------:R-:W-:-:S00]  /*0db0*/  BRA `(.L_x_8) ;  /* 0xfffffffc00fc7947 */ /* 0x000fc0000383ffff */
[----:B------:R-:W-:-:S00]  /*0dc0*/  NOP ;  /* 0x0000000000007918 */ /* 0x000fc00000000000 */
        /* <DEDUP_REMOVED lines=11> */
.L_x_9:


//--------------------- .nv.shared.reserved.0     --------------------------
	.section	.nv.shared.reserved.0,"aw",@nobits
	.weak		__nv_reservedSMEM_offset_0_alias
	.size		__nv_reservedSMEM_offset_0_alias, 0, 64
	.other		__nv_reservedSMEM_offset_0_alias,@"STO_CUDA_RESERVED_SHARED STV_DEFAULT"
__nv_reservedSMEM_offset_0_alias:
	.zero		0
	.zero		64


//--------------------- .nv.constant0._Z6kernelyP6uchar4ii --------------------------
	.section	.nv.constant0._Z6kernelyP6uchar4ii,"a",@progbits
	.sectionflags	@""
	.align	4
.nv.constant0._Z6kernelyP6uchar4ii:
	.zero		920


//--------------------- SYMBOLS --------------------------

	.type		.nv.reservedSmem.offset0,@object
	.size		.nv.reservedSmem.offset0,0x4
